//
// Generated by NVIDIA NVVM Compiler
//
// Compiler Build ID: CL-36424714
// Cuda compilation tools, release 13.0, V13.0.88
// Based on NVVM 20.0.0
//

.version 9.0
.target sm_100
.address_size 64

	// .globl	_Z13ProductKernel6MatrixS_S_
// _ZZ13ProductKernel6MatrixS_S_E2As has been demoted
// _ZZ13ProductKernel6MatrixS_S_E2Bs has been demoted

.visible .entry _Z13ProductKernel6MatrixS_S_(
	.param .align 8 .b8 _Z13ProductKernel6MatrixS_S__param_0[24],
	.param .align 8 .b8 _Z13ProductKernel6MatrixS_S__param_1[24],
	.param .align 8 .b8 _Z13ProductKernel6MatrixS_S__param_2[24]
)
{
	.reg .pred 	%p<17>;
	.reg .b32 	%r<64>;
	.reg .b32 	%f<22>;
	.reg .b64 	%rd<22>;
	// demoted variable
	.shared .align 4 .b8 _ZZ13ProductKernel6MatrixS_S_E2As[1024];
	// demoted variable
	.shared .align 4 .b8 _ZZ13ProductKernel6MatrixS_S_E2Bs[1024];
	ld.param.u64 	%rd7, [_Z13ProductKernel6MatrixS_S__param_2+16];
	ld.param.u32 	%r35, [_Z13ProductKernel6MatrixS_S__param_2+8];
	ld.param.u64 	%rd6, [_Z13ProductKernel6MatrixS_S__param_1+16];
	ld.param.u32 	%r32, [_Z13ProductKernel6MatrixS_S__param_1+8];
	ld.param.u64 	%rd5, [_Z13ProductKernel6MatrixS_S__param_0+16];
	ld.param.u32 	%r29, [_Z13ProductKernel6MatrixS_S__param_0+8];
	ld.param.v2.u32 	{%r27, %r28}, [_Z13ProductKernel6MatrixS_S__param_0];
	ld.param.v2.u32 	{%r30, %r31}, [_Z13ProductKernel6MatrixS_S__param_1];
	mov.u32 	%r36, %ctaid.y;
	mov.u32 	%r37, %ctaid.x;
	shl.b32 	%r4, %r36, 4;
	shl.b32 	%r5, %r37, 4;
	mov.u32 	%r6, %tid.y;
	mov.u32 	%r7, %tid.x;
	setp.lt.s32 	%p2, %r27, 1;
	mov.f32 	%f20, 0f00000000;
	@%p2 bra 	$L__BB0_10;
	add.s32 	%r39, %r27, 15;
	shr.u32 	%r8, %r39, 4;
	mul.lo.s32 	%r9, %r4, %r29;
	cvta.to.global.u64 	%rd1, %rd6;
	shl.b32 	%r10, %r32, 4;
	or.b32  	%r40, %r6, %r7;
	and.b32  	%r11, %r40, 1008;
	cvta.to.global.u64 	%rd2, %rd5;
	mad.lo.s32 	%r41, %r29, %r6, %r7;
	cvt.s64.s32 	%rd3, %r41;
	shl.b32 	%r42, %r6, 6;
	mov.u32 	%r43, _ZZ13ProductKernel6MatrixS_S_E2As;
	add.s32 	%r12, %r43, %r42;
	shl.b32 	%r44, %r7, 2;
	add.s32 	%r13, %r12, %r44;
	mad.lo.s32 	%r45, %r32, %r6, %r7;
	cvt.s64.s32 	%rd4, %r45;
	mov.u32 	%r46, _ZZ13ProductKernel6MatrixS_S_E2Bs;
	add.s32 	%r15, %r46, %r44;
	add.s32 	%r14, %r15, %r42;
	add.s32 	%r47, %r5, %r7;
	setp.lt.s32 	%p3, %r47, %r30;
	add.s32 	%r48, %r4, %r6;
	setp.lt.s32 	%p4, %r48, %r28;
	and.pred  	%p1, %p3, %p4;
	mov.f32 	%f20, 0f00000000;
	mov.b32 	%r59, 0;
	not.pred 	%p8, %p1;
$L__BB0_2:
	setp.ne.s32 	%p5, %r11, 0;
	shl.b32 	%r61, %r59, 4;
	mov.f32 	%f17, 0f00000000;
	@%p5 bra 	$L__BB0_4;
	add.s32 	%r50, %r61, %r9;
	cvt.s64.s32 	%rd8, %r50;
	add.s64 	%rd9, %rd8, %rd3;
	shl.b64 	%rd10, %rd9, 2;
	add.s64 	%rd11, %rd2, %rd10;
	ld.global.f32 	%f17, [%rd11];
$L__BB0_4:
	st.shared.f32 	[%r13], %f17;
	mov.f32 	%f18, 0f00000000;
	@%p5 bra 	$L__BB0_6;
	mad.lo.s32 	%r51, %r10, %r59, %r5;
	cvt.s64.s32 	%rd12, %r51;
	add.s64 	%rd13, %rd12, %rd4;
	shl.b64 	%rd14, %rd13, 2;
	add.s64 	%rd15, %rd1, %rd14;
	ld.global.f32 	%f18, [%rd15];
$L__BB0_6:
	st.shared.f32 	[%r14], %f18;
	bar.sync 	0;
	setp.ge.s32 	%p7, %r61, %r27;
	or.pred  	%p9, %p8, %p7;
	@%p9 bra 	$L__BB0_9;
	mov.b32 	%r62, 1;
	mov.u32 	%r60, %r12;
	mov.u32 	%r63, %r15;
$L__BB0_8:
	add.s32 	%r53, %r62, -1;
	ld.shared.f32 	%f14, [%r60];
	ld.shared.f32 	%f15, [%r63];
	fma.rn.f32 	%f20, %f14, %f15, %f20;
	setp.lt.u32 	%p10, %r53, 15;
	add.s32 	%r61, %r61, 1;
	setp.lt.s32 	%p11, %r61, %r27;
	and.pred  	%p12, %p10, %p11;
	add.s32 	%r63, %r63, 64;
	add.s32 	%r62, %r62, 1;
	add.s32 	%r60, %r60, 4;
	@%p12 bra 	$L__BB0_8;
$L__BB0_9:
	bar.sync 	0;
	add.s32 	%r59, %r59, 1;
	setp.ne.s32 	%p13, %r59, %r8;
	@%p13 bra 	$L__BB0_2;
$L__BB0_10:
	add.s32 	%r54, %r5, %r7;
	setp.ge.s32 	%p14, %r54, %r30;
	add.s32 	%r55, %r4, %r6;
	setp.ge.s32 	%p15, %r55, %r28;
	or.pred  	%p16, %p14, %p15;
	@%p16 bra 	$L__BB0_12;
	mad.lo.s32 	%r57, %r35, %r6, %r7;
	cvt.s64.s32 	%rd16, %r57;
	mad.lo.s32 	%r58, %r4, %r35, %r5;
	cvt.s64.s32 	%rd17, %r58;
	add.s64 	%rd18, %rd17, %rd16;
	cvta.to.global.u64 	%rd19, %rd7;
	shl.b64 	%rd20, %rd18, 2;
	add.s64 	%rd21, %rd19, %rd20;
	st.global.f32 	[%rd21], %f20;
$L__BB0_12:
	ret;

}


// ===== COMPILED SASS (sm_100) =====

	.target	sm_100

	.elftype	@"ET_EXEC"


//--------------------- .note.nv.tkinfo           --------------------------
	.section	.note.nv.tkinfo,"",@"SHT_NOTE"
	.sectionflags	@"SHF_NOTE_NV_TKINFO"
	.tkinfo
        /*0018*/ 	.word	0x00000002
        /*0030*/ 	.string	""
        /*0030*/ 	.string	"ptxas"
        /*0030*/ 	.string	"Cuda compilation tools, release 13.0, V13.0.88"
        /*0030*/ 	.string	"Build cuda_13.0.r13.0/compiler.36424714_0"
        /*0030*/ 	.string	"-arch sm_100 -m 64 "



//--------------------- .note.nv.cuinfo           --------------------------
	.section	.note.nv.cuinfo,"",@"SHT_NOTE"
	.sectionflags	@"SHF_NOTE_NV_CUINFO"
        /*0018*/ 	.short	0x0002
        /*001a*/ 	.short	0x0064
        /*001c*/ 	.short	0x0082
	.zero		2


//--------------------- .nv.info                  --------------------------
	.section	.nv.info,"",@"SHT_CUDA_INFO"
	.align	4


	//----- nvinfo : EIATTR_REGCOUNT
	.align		4
        /*0000*/ 	.byte	0x04, 0x2f
        /*0002*/ 	.short	(.L_1 - .L_0)
	.align		4
.L_0:
        /*0004*/ 	.word	index@(_Z13ProductKernel6MatrixS_S_)
        /*0008*/ 	.word	0x00000019


	//----- nvinfo : EIATTR_FRAME_SIZE
	.align		4
.L_1:
        /*000c*/ 	.byte	0x04, 0x11
        /*000e*/ 	.short	(.L_3 - .L_2)
	.align		4
.L_2:
        /*0010*/ 	.word	index@(_Z13ProductKernel6MatrixS_S_)
        /*0014*/ 	.word	0x00000000


	//----- nvinfo : EIATTR_MIN_STACK_SIZE
	.align		4
.L_3:
        /*0018*/ 	.byte	0x04, 0x12
        /*001a*/ 	.short	(.L_5 - .L_4)
	.align		4
.L_4:
        /*001c*/ 	.word	index@(_Z13ProductKernel6MatrixS_S_)
        /*0020*/ 	.word	0x00000000
.L_5:


//--------------------- .nv.compat                --------------------------
	.section	.nv.compat,"",@"SHT_CUDA_COMPAT_INFO"
	.align	4
        /*0000*/ 	.byte	0x02, 0x09, 0x00, 0x00, 0x02, 0x02, 0x01, 0x00, 0x02, 0x05, 0x05, 0x00, 0x03, 0x07, 0x01, 0x01
        /*0010*/ 	.byte	0x02, 0x03, 0x00, 0x00, 0x02, 0x06, 0x01, 0x00, 0x04, 0x0b, 0x08, 0x00, 0x09, 0x00, 0x00, 0x00
        /*0020*/ 	.byte	0x00, 0x00, 0x00, 0x00


//--------------------- .nv.info._Z13ProductKernel6MatrixS_S_ --------------------------
	.section	.nv.info._Z13ProductKernel6MatrixS_S_,"",@"SHT_CUDA_INFO"
	.sectionflags	@""
	.align	4


	//----- nvinfo : EIATTR_CUDA_API_VERSION
	.align		4
        /*0000*/ 	.byte	0x04, 0x37
        /*0002*/ 	.short	(.L_7 - .L_6)
.L_6:
        /*0004*/ 	.word	0x00000082


	//----- nvinfo : EIATTR_KPARAM_INFO
	.align		4
.L_7:
        /*0008*/ 	.byte	0x04, 0x17
        /*000a*/ 	.short	(.L_9 - .L_8)
.L_8:
        /*000c*/ 	.word	0x00000000
        /*0010*/ 	.short	0x0002
        /*0012*/ 	.short	0x0030
        /*0014*/ 	.byte	0x00, 0xf0, 0x61, 0x00


	//----- nvinfo : EIATTR_KPARAM_INFO
	.align		4
.L_9:
        /*0018*/ 	.byte	0x04, 0x17
        /*001a*/ 	.short	(.L_11 - .L_10)
.L_10:
        /*001c*/ 	.word	0x00000000
        /*0020*/ 	.short	0x0001
        /*0022*/ 	.short	0x0018
        /*0024*/ 	.byte	0x00, 0xf0, 0x61, 0x00


	//----- nvinfo : EIATTR_KPARAM_INFO
	.align		4
.L_11:
        /*0028*/ 	.byte	0x04, 0x17
        /*002a*/ 	.short	(.L_13 - .L_12)
.L_12:
        /*002c*/ 	.word	0x00000000
        /*0030*/ 	.short	0x0000
        /*0032*/ 	.short	0x0000
        /*0034*/ 	.byte	0x00, 0xf0, 0x61, 0x00


	//----- nvinfo : EIATTR_SPARSE_MMA_MASK
	.align		4
.L_13:
        /*0038*/ 	.byte	0x03, 0x50
        /*003a*/ 	.short	0x0000


	//----- nvinfo : EIATTR_MAXREG_COUNT
	.align		4
        /*003c*/ 	.byte	0x03, 0x1b
        /*003e*/ 	.short	0x00ff


	//----- nvinfo : EIATTR_NUM_BARRIERS
	.align		4
        /*0040*/ 	.byte	0x02, 0x4c
        /*0042*/ 	.byte	0x01
	.zero		1


	//----- nvinfo : EIATTR_MERCURY_ISA_VERSION
	.align		4
        /*0044*/ 	.byte	0x03, 0x5f
        /*0046*/ 	.short	0x0101


	//----- nvinfo : EIATTR_VRC_CTA_INIT_COUNT
	.align		4
        /*0048*/ 	.byte	0x02, 0x4a
	.zero		1
	.zero		1


	//----- nvinfo : EIATTR_EXIT_INSTR_OFFSETS
	.align		4
        /*004c*/ 	.byte	0x04, 0x1c
        /*004e*/ 	.short	(.L_15 - .L_14)


	//   ....[0]....
.L_14:
        /*0050*/ 	.word	0x00000590


	//   ....[1]....
        /*0054*/ 	.word	0x00000640


	//----- nvinfo : EIATTR_CRS_STACK_SIZE
	.align		4
.L_15:
        /*0058*/ 	.byte	0x04, 0x1e
        /*005a*/ 	.short	(.L_17 - .L_16)
.L_16:
        /*005c*/ 	.word	0x00000000


	//----- nvinfo : EIATTR_CBANK_PARAM_SIZE
	.align		4
.L_17:
        /*0060*/ 	.byte	0x03, 0x19
        /*0062*/ 	.short	0x0048


	//----- nvinfo : EIATTR_PARAM_CBANK
	.align		4
        /*0064*/ 	.byte	0x04, 0x0a
        /*0066*/ 	.short	(.L_19 - .L_18)
	.align		4
.L_18:
        /*0068*/ 	.word	index@(.nv.constant0._Z13ProductKernel6MatrixS_S_)
        /*006c*/ 	.short	0x0380
        /*006e*/ 	.short	0x0048


	//----- nvinfo : EIATTR_SW_WAR
	.align		4
.L_19:
        /*0070*/ 	.byte	0x04, 0x36
        /*0072*/ 	.short	(.L_21 - .L_20)
.L_20:
        /*0074*/ 	.word	0x00000008
.L_21:


//--------------------- .nv.callgraph             --------------------------
	.section	.nv.callgraph,"",@"SHT_CUDA_CALLGRAPH"
	.align	4
	.sectionentsize	8
	.align		4
        /*0000*/ 	.word	0x00000000
	.align		4
        /*0004*/ 	.word	0xffffffff
	.align		4
        /*0008*/ 	.word	0x00000000
	.align		4
        /*000c*/ 	.word	0xfffffffe
	.align		4
        /*0010*/ 	.word	0x00000000
	.align		4
        /*0014*/ 	.word	0xfffffffd
	.align		4
        /*0018*/ 	.word	0x00000000
	.align		4
        /*001c*/ 	.word	0xfffffffc


//--------------------- .text._Z13ProductKernel6MatrixS_S_ --------------------------
	.section	.text._Z13ProductKernel6MatrixS_S_,"ax",@progbits
	.align	128
        .global         _Z13ProductKernel6MatrixS_S_
        .type           _Z13ProductKernel6MatrixS_S_,@function
        .size           _Z13ProductKernel6MatrixS_S_,(.L_x_6 - _Z13ProductKernel6MatrixS_S_)
        .other          _Z13ProductKernel6MatrixS_S_,@"STO_CUDA_ENTRY STV_DEFAULT"
_Z13ProductKernel6MatrixS_S_:
.text._Z13ProductKernel6MatrixS_S_:
[----:B------:R-:W-:Y:S01]  /*0000*/  LDC R1, c[0x0][0x37c] ;  /* 0x0000df00ff017b82 */ /* 0x000fe20000000800 */
[----:B------:R-:W0:Y:S07]  /*0010*/  LDCU UR6, c[0x0][0x380] ;  /* 0x00007000ff0677ac */ /* 0x000e2e0008000800 */
[----:B------:R-:W1:Y:S01]  /*0020*/  S2UR UR4, SR_CTAID.Y ;  /* 0x00000000000479c3 */ /* 0x000e620000002600 */
[----:B------:R-:W2:Y:S01]  /*0030*/  S2R R7, SR_TID.Y ;  /* 0x0000000000077919 */ /* 0x000ea20000002200 */
[----:B------:R-:W-:Y:S01]  /*0040*/  IMAD.MOV.U32 R0, RZ, RZ, RZ ;  /* 0x000000ffff007224 */ /* 0x000fe200078e00ff */
[----:B------:R-:W3:Y:S01]  /*0050*/  LDCU.64 UR10, c[0x0][0x358] ;  /* 0x00006b00ff0a77ac */ /* 0x000ee20008000a00 */
[----:B------:R-:W4:Y:S04]  /*0060*/  S2R R8, SR_TID.X ;  /* 0x0000000000087919 */ /* 0x000f280000002100 */
[----:B------:R-:W5:Y:S01]  /*0070*/  S2UR UR5, SR_CTAID.X ;  /* 0x00000000000579c3 */ /* 0x000f620000002500 */
[----:B0-----:R-:W-:-:S02]  /*0080*/  UISETP.GE.AND UP0, UPT, UR6, 0x1, UPT ;  /* 0x000000010600788c */ /* 0x001fc4000bf06270 */
[----:B-1----:R-:W-:Y:S02]  /*0090*/  USHF.L.U32 UR4, UR4, 0x4, URZ ;  /* 0x0000000404047899 */ /* 0x002fe400080006ff */
[----:B-----5:R-:W-:-:S05]  /*00a0*/  USHF.L.U32 UR5, UR5, 0x4, URZ ;  /* 0x0000000405057899 */ /* 0x020fca00080006ff */
[----:B--23--:R-:W-:Y:S07]  /*00b0*/  BRA.U !UP0, `(.L_x_0) ;  /* 0x00000005081c7547 */ /* 0x00cfee000b800000 */
[----:B------:R-:W0:Y:S01]  /*00c0*/  LDCU UR7, c[0x0][0x384] ;  /* 0x00007080ff0777ac */ /* 0x000e220008000800 */
[----:B------:R-:W1:Y:S01]  /*00d0*/  S2UR UR9, SR_CgaCtaId ;  /* 0x00000000000979c3 */ /* 0x000e620000008800 */
[C---:B------:R-:W-:Y:S01]  /*00e0*/  VIADD R0, R7.reuse, UR4 ;  /* 0x0000000407007c36 */ /* 0x040fe20008000000 */
[----:B----4-:R-:W-:Y:S01]  /*00f0*/  LOP3.LUT P1, RZ, R7, 0x3f0, R8, 0xc8, !PT ;  /* 0x000003f007ff7812 */ /* 0x010fe2000782c808 */
[----:B------:R-:W2:Y:S01]  /*0100*/  LDCU UR13, c[0x0][0x398] ;  /* 0x00007300ff0d77ac */ /* 0x000ea20008000800 */
[----:B------:R-:W-:Y:S01]  /*0110*/  IMAD.MOV.U32 R9, RZ, RZ, RZ ;  /* 0x000000ffff097224 */ /* 0x000fe200078e00ff */
[----:B------:R-:W3:Y:S03]  /*0120*/  LDCU UR12, c[0x0][0x388] ;  /* 0x00007100ff0c77ac */ /* 0x000ee60008000800 */
[----:B------:R-:W4:Y:S01]  /*0130*/  LDC R13, c[0x0][0x3a0] ;  /* 0x0000e800ff0d7b82 */ /* 0x000f220000000800 */
[----:B------:R-:W-:-:S04]  /*0140*/  UIADD3 UR6, UPT, UPT, UR6, 0xf, URZ ;  /* 0x0000000f06067890 */ /* 0x000fc8000fffe0ff */
[----:B------:R-:W-:Y:S01]  /*0150*/  USHF.R.U32.HI UR6, URZ, 0x4, UR6 ;  /* 0x00000004ff067899 */ /* 0x000fe20008011606 */
[----:B0-----:R-:W-:Y:S01]  /*0160*/  ISETP.GE.AND P0, PT, R0, UR7, PT ;  /* 0x0000000700007c0c */ /* 0x001fe2000bf06270 */
[----:B------:R-:W-:Y:S01]  /*0170*/  UMOV UR7, 0x400 ;  /* 0x0000040000077882 */ /* 0x000fe20000000000 */
[----:B------:R-:W-:Y:S01]  /*0180*/  VIADD R0, R8, UR5 ;  /* 0x0000000508007c36 */ /* 0x000fe20008000000 */
[----:B------:R-:W-:Y:S02]  /*0190*/  UIADD3 UR8, UPT, UPT, UR7, 0x400, URZ ;  /* 0x0000040007087890 */ /* 0x000fe4000fffe0ff */
[----:B-1----:R-:W-:Y:S02]  /*01a0*/  ULEA UR7, UR9, UR7, 0x18 ;  /* 0x0000000709077291 */ /* 0x002fe4000f8ec0ff */
[----:B--2---:R-:W-:Y:S01]  /*01b0*/  ISETP.LT.AND P0, PT, R0, UR13, !P0 ;  /* 0x0000000d00007c0c */ /* 0x004fe2000c701270 */
[----:B------:R-:W-:Y:S01]  /*01c0*/  ULEA UR8, UR9, UR8, 0x18 ;  /* 0x0000000809087291 */ /* 0x000fe2000f8ec0ff */
[----:B------:R-:W-:-:S02]  /*01d0*/  IMAD.MOV.U32 R0, RZ, RZ, RZ ;  /* 0x000000ffff007224 */ /* 0x000fc400078e00ff */
[C-C-:B---3--:R-:W-:Y:S01]  /*01e0*/  IMAD R10, R7.reuse, UR12, R8.reuse ;  /* 0x0000000c070a7c24 */ /* 0x148fe2000f8e0208 */
[----:B------:R-:W-:Y:S02]  /*01f0*/  LEA R11, R7, UR7, 0x6 ;  /* 0x00000007070b7c11 */ /* 0x000fe4000f8e30ff */
[C---:B------:R-:W-:Y:S01]  /*0200*/  LEA R12, R8.reuse, UR8, 0x2 ;  /* 0x00000008080c7c11 */ /* 0x040fe2000f8e10ff */
[----:B----4-:R-:W-:Y:S02]  /*0210*/  IMAD.SHL.U32 R14, R13, 0x10, RZ ;  /* 0x000000100d0e7824 */ /* 0x010fe400078e00ff */
[C---:B------:R-:W-:Y:S01]  /*0220*/  IMAD R13, R7.reuse, R13, R8 ;  /* 0x0000000d070d7224 */ /* 0x040fe200078e0208 */
[----:B------:R-:W-:Y:S01]  /*0230*/  LEA R16, R7, R12, 0x6 ;  /* 0x0000000c07107211 */ /* 0x000fe200078e30ff */
[----:B------:R-:W-:-:S07]  /*0240*/  IMAD R15, R8, 0x4, R11 ;  /* 0x00000004080f7824 */ /* 0x000fce00078e020b */
.L_x_4:
[----:B0-----:R-:W0:Y:S01]  /*0250*/  @!P1 LDC R17, c[0x0][0x388] ;  /* 0x0000e200ff119b82 */ /* 0x001e220000000800 */
[----:B------:R-:W-:Y:S01]  /*0260*/  IMAD.SHL.U32 R6, R9, 0x10, RZ ;  /* 0x0000001009067824 */ /* 0x000fe200078e00ff */
[----:B------:R-:W1:Y:S01]  /*0270*/  LDCU UR7, c[0x0][0x380] ;  /* 0x00007000ff0777ac */ /* 0x000e620008000800 */
[----:B------:R-:W-:-:S05]  /*0280*/  @!P1 IMAD R18, R14, R9, UR5 ;  /* 0x000000050e129e24 */ /* 0x000fca000f8e0209 */
[----:B------:R-:W2:Y:S01]  /*0290*/  @!P1 LDC.64 R2, c[0x0][0x3a8] ;  /* 0x0000ea00ff029b82 */ /* 0x000ea20000000a00 */
[----:B------:R-:W-:Y:S02]  /*02a0*/  @!P1 SHF.R.S32.HI R20, RZ, 0x1f, R18 ;  /* 0x0000001fff149819 */ /* 0x000fe40000011412 */
[----:B------:R-:W-:-:S04]  /*02b0*/  @!P1 IADD3 R18, P2, PT, R13, R18, RZ ;  /* 0x000000120d129210 */ /* 0x000fc80007f5e0ff */
[----:B------:R-:W-:Y:S01]  /*02c0*/  @!P1 LEA.HI.X.SX32 R20, R13, R20, 0x1, P2 ;  /* 0x000000140d149211 */ /* 0x000fe200010f0eff */
[----:B------:R-:W3:Y:S01]  /*02d0*/  @!P1 LDC.64 R4, c[0x0][0x390] ;  /* 0x0000e400ff049b82 */ /* 0x000ee20000000a00 */
[----:B0-----:R-:W-:-:S05]  /*02e0*/  @!P1 IMAD R17, R17, UR4, R6 ;  /* 0x0000000411119c24 */ /* 0x001fca000f8e0206 */
[----:B------:R-:W-:Y:S02]  /*02f0*/  @!P1 SHF.R.S32.HI R19, RZ, 0x1f, R17 ;  /* 0x0000001fff139819 */ /* 0x000fe40000011411 */
[----:B------:R-:W-:Y:S02]  /*0300*/  @!P1 IADD3 R17, P3, PT, R10, R17, RZ ;  /* 0x000000110a119210 */ /* 0x000fe40007f7e0ff */
[----:B--2---:R-:W-:Y:S02]  /*0310*/  @!P1 LEA R2, P2, R18, R2, 0x2 ;  /* 0x0000000212029211 */ /* 0x004fe400078410ff */
[----:B------:R-:W-:Y:S02]  /*0320*/  @!P1 LEA.HI.X.SX32 R22, R10, R19, 0x1, P3 ;  /* 0x000000130a169211 */ /* 0x000fe400018f0eff */
[----:B------:R-:W-:Y:S01]  /*0330*/  @!P1 LEA.HI.X R3, R18, R3, R20, 0x2, P2 ;  /* 0x0000000312039211 */ /* 0x000fe200010f1414 */
[----:B------:R-:W-:Y:S01]  /*0340*/  IMAD.MOV.U32 R18, RZ, RZ, RZ ;  /* 0x000000ffff127224 */ /* 0x000fe200078e00ff */
[----:B---3--:R-:W-:-:S04]  /*0350*/  @!P1 LEA R4, P3, R17, R4, 0x2 ;  /* 0x0000000411049211 */ /* 0x008fc800078610ff */
[----:B------:R-:W-:Y:S01]  /*0360*/  @!P1 LEA.HI.X R5, R17, R5, R22, 0x2, P3 ;  /* 0x0000000511059211 */ /* 0x000fe200018f1416 */
[----:B------:R-:W-:-:S04]  /*0370*/  IMAD.MOV.U32 R17, RZ, RZ, RZ ;  /* 0x000000ffff117224 */ /* 0x000fc800078e00ff */
[----:B------:R-:W2:Y:S04]  /*0380*/  @!P1 LDG.E R18, desc[UR10][R4.64] ;  /* 0x0000000a04129981 */ /* 0x000ea8000c1e1900 */
[----:B------:R-:W3:Y:S01]  /*0390*/  @!P1 LDG.E R17, desc[UR10][R2.64] ;  /* 0x0000000a02119981 */ /* 0x000ee2000c1e1900 */
[----:B-1----:R-:W-:Y:S01]  /*03a0*/  ISETP.GE.OR P2, PT, R6, UR7, !P0 ;  /* 0x0000000706007c0c */ /* 0x002fe2000c746670 */
[----:B------:R-:W-:Y:S02]  /*03b0*/  BSSY.RECONVERGENT B0, `(.L_x_1) ;  /* 0x0000013000007945 */ /* 0x000fe40003800200 */
[----:B--2---:R0:W-:Y:S04]  /*03c0*/  STS [R15], R18 ;  /* 0x000000120f007388 */ /* 0x0041e80000000800 */
[----:B---3--:R0:W-:Y:S01]  /*03d0*/  STS [R16], R17 ;  /* 0x0000001110007388 */ /* 0x0081e20000000800 */
[----:B------:R-:W-:Y:S06]  /*03e0*/  BAR.SYNC.DEFER_BLOCKING 0x0 ;  /* 0x0000000000007b1d */ /* 0x000fec0000010000 */
[----:B------:R-:W-:Y:S05]  /*03f0*/  @P2 BRA `(.L_x_2) ;  /* 0x0000000000382947 */ /* 0x000fea0003800000 */
[----:B------:R-:W-:Y:S01]  /*0400*/  IMAD.MOV.U32 R2, RZ, RZ, 0x1 ;  /* 0x00000001ff027424 */ /* 0x000fe200078e00ff */
[----:B------:R-:W-:Y:S01]  /*0410*/  MOV R4, R12 ;  /* 0x0000000c00047202 */ /* 0x000fe20000000f00 */
[----:B------:R-:W-:-:S07]  /*0420*/  IMAD.MOV.U32 R3, RZ, RZ, R11 ;  /* 0x000000ffff037224 */ /* 0x000fce00078e000b */
.L_x_3:
[----:B0-----:R0:W-:Y:S01]  /*0430*/  LDS R17, [R3] ;  /* 0x0000000003117984 */ /* 0x0011e20000000800 */
[----:B------:R-:W-:Y:S02]  /*0440*/  VIADD R5, R2, 0xffffffff ;  /* 0xffffffff02057836 */ /* 0x000fe40000000000 */
[----:B------:R-:W-:Y:S01]  /*0450*/  VIADD R6, R6, 0x1 ;  /* 0x0000000106067836 */ /* 0x000fe20000000000 */
[----:B------:R1:W2:Y:S01]  /*0460*/  LDS R18, [R4] ;  /* 0x0000000004127984 */ /* 0x0002a20000000800 */
[----:B------:R-:W-:Y:S01]  /*0470*/  VIADD R2, R2, 0x1 ;  /* 0x0000000102027836 */ /* 0x000fe20000000000 */
[----:B------:R-:W-:Y:S02]  /*0480*/  ISETP.GE.U32.AND P2, PT, R5, 0xf, PT ;  /* 0x0000000f0500780c */ /* 0x000fe40003f46070 */
[----:B------:R-:W-:Y:S01]  /*0490*/  ISETP.LT.AND P3, PT, R6, UR7, PT ;  /* 0x0000000706007c0c */ /* 0x000fe2000bf61270 */
[----:B0-----:R-:W-:Y:S01]  /*04a0*/  VIADD R3, R3, 0x4 ;  /* 0x0000000403037836 */ /* 0x001fe20000000000 */
[----:B-1----:R-:W-:Y:S01]  /*04b0*/  IADD3 R4, PT, PT, R4, 0x40, RZ ;  /* 0x0000004004047810 */ /* 0x002fe20007ffe0ff */
[----:B--2---:R-:W-:-:S10]  /*04c0*/  FFMA R0, R17, R18, R0 ;  /* 0x0000001211007223 */ /* 0x004fd40000000000 */
[----:B------:R-:W-:Y:S05]  /*04d0*/  @!P2 BRA P3, `(.L_x_3) ;  /* 0xfffffffc00d4a947 */ /* 0x000fea000183ffff */
.L_x_2:
[----:B------:R-:W-:Y:S05]  /*04e0*/  BSYNC.RECONVERGENT B0 ;  /* 0x0000000000007941 */ /* 0x000fea0003800200 */
.L_x_1:
[----:B------:R-:W-:Y:S01]  /*04f0*/  VIADD R9, R9, 0x1 ;  /* 0x0000000109097836 */ /* 0x000fe20000000000 */
[----:B------:R-:W-:Y:S04]  /*0500*/  BAR.SYNC.DEFER_BLOCKING 0x0 ;  /* 0x0000000000007b1d */ /* 0x000fe80000010000 */
[----:B------:R-:W-:-:S13]  /*0510*/  ISETP.NE.AND P2, PT, R9, UR6, PT ;  /* 0x0000000609007c0c */ /* 0x000fda000bf45270 */
[----:B------:R-:W-:Y:S05]  /*0520*/  @P2 BRA `(.L_x_4) ;  /* 0xfffffffc00482947 */ /* 0x000fea000383ffff */
.L_x_0:
[----:B------:R-:W1:Y:S01]  /*0530*/  LDCU UR7, c[0x0][0x384] ;  /* 0x00007080ff0777ac */ /* 0x000e620008000800 */
[----:B------:R-:W-:Y:S02]  /*0540*/  VIADD R3, R7, UR4 ;  /* 0x0000000407037c36 */ /* 0x000fe40008000000 */
[----:B----4-:R-:W-:Y:S01]  /*0550*/  VIADD R2, R8, UR5 ;  /* 0x0000000508027c36 */ /* 0x010fe20008000000 */
[----:B------:R-:W2:Y:S02]  /*0560*/  LDCU UR8, c[0x0][0x398] ;  /* 0x00007300ff0877ac */ /* 0x000ea40008000800 */
[----:B-1----:R-:W-:-:S04]  /*0570*/  ISETP.GE.AND P0, PT, R3, UR7, PT ;  /* 0x0000000703007c0c */ /* 0x002fc8000bf06270 */
[----:B--2---:R-:W-:-:S13]  /*0580*/  ISETP.GE.OR P0, PT, R2, UR8, P0 ;  /* 0x0000000802007c0c */ /* 0x004fda0008706670 */
[----:B------:R-:W-:Y:S05]  /*0590*/  @P0 EXIT ;  /* 0x000000000000094d */ /* 0x000fea0003800000 */
[----:B------:R-:W1:Y:S01]  /*05a0*/  LDCU UR7, c[0x0][0x3b8] ;  /* 0x00007700ff0777ac */ /* 0x000e620008000800 */
[----:B------:R-:W2:Y:S01]  /*05b0*/  LDCU.64 UR8, c[0x0][0x3c0] ;  /* 0x00007800ff0877ac */ /* 0x000ea20008000a00 */
[----:B-1----:R-:W-:Y:S02]  /*05c0*/  UIMAD UR6, UR4, UR7, UR5 ;  /* 0x00000007040672a4 */ /* 0x002fe4000f8e0205 */
[----:B------:R-:W-:Y:S02]  /*05d0*/  IMAD R7, R7, UR7, R8 ;  /* 0x0000000707077c24 */ /* 0x000fe4000f8e0208 */
[----:B------:R-:W-:-:S03]  /*05e0*/  USHF.R.S32.HI UR7, URZ, 0x1f, UR6 ;  /* 0x0000001fff077899 */ /* 0x000fc60008011406 */
[----:B------:R-:W-:-:S04]  /*05f0*/  IADD3 R3, P0, PT, R7, UR6, RZ ;  /* 0x0000000607037c10 */ /* 0x000fc8000ff1e0ff */
[----:B------:R-:W-:Y:S02]  /*0600*/  LEA.HI.X.SX32 R4, R7, UR7, 0x1, P0 ;  /* 0x0000000707047c11 */ /* 0x000fe400080f0eff */
[----:B--2---:R-:W-:-:S04]  /*0610*/  LEA R2, P0, R3, UR8, 0x2 ;  /* 0x0000000803027c11 */ /* 0x004fc8000f8010ff */
[----:B------:R-:W-:-:S05]  /*0620*/  LEA.HI.X R3, R3, UR9, R4, 0x2, P0 ;  /* 0x0000000903037c11 */ /* 0x000fca00080f1404 */
[----:B------:R-:W-:Y:S01]  /*0630*/  STG.E desc[UR10][R2.64], R0 ;  /* 0x0000000002007986 */ /* 0x000fe2000c10190a */
[----:B------:R-:W-:Y:S05]  /*0640*/  EXIT ;  /* 0x000000000000794d */ /* 0x000fea0003800000 */
.L_x_5:
[----:B------:R-:W-:-:S00]  /*0650*/  BRA `(.L_x_5) ;  /* 0xfffffffc00fc7947 */ /* 0x000fc0000383ffff */
[----:B------:R-:W-:-:S00]  /*0660*/  NOP ;  /* 0x0000000000007918 */ /* 0x000fc00000000000 */
        /* <DEDUP_REMOVED lines=9> */
.L_x_6:


//--------------------- .nv.shared._Z13ProductKernel6MatrixS_S_ --------------------------
	.section	.nv.shared._Z13ProductKernel6MatrixS_S_,"aw",@nobits
	.sectionflags	@""
	.align	4
.nv.shared._Z13ProductKernel6MatrixS_S_:
	.zero		3072


//--------------------- .nv.shared.reserved.0     --------------------------
	.section	.nv.shared.reserved.0,"aw",@nobits
	.weak		__nv_reservedSMEM_offset_0_alias
	.size		__nv_reservedSMEM_offset_0_alias, 0, 64
	.other		__nv_reservedSMEM_offset_0_alias,@"STO_CUDA_RESERVED_SHARED STV_DEFAULT"
__nv_reservedSMEM_offset_0_alias:
	.zero		0
	.zero		64


//--------------------- .nv.constant0._Z13ProductKernel6MatrixS_S_ --------------------------
	.section	.nv.constant0._Z13ProductKernel6MatrixS_S_,"a",@progbits
	.sectionflags	@""
	.align	4
.nv.constant0._Z13ProductKernel6MatrixS_S_:
	.zero		968


//--------------------- SYMBOLS --------------------------

	.type		.nv.reservedSmem.offset0,@object
	.size		.nv.reservedSmem.offset0,0x4
	.type		.nv.reservedSmem.cap,@object
	.size		.nv.reservedSmem.cap,0x4
